//
// Generated by NVIDIA NVVM Compiler
//
// Compiler Build ID: CL-36424714
// Cuda compilation tools, release 13.0, V13.0.88
// Based on NVVM 20.0.0
//

.version 9.0
.target sm_100
.address_size 64

	// .globl	_Z4MMulPfS_S_i

.visible .entry _Z4MMulPfS_S_i(
	.param .u64 .ptr .align 1 _Z4MMulPfS_S_i_param_0,
	.param .u64 .ptr .align 1 _Z4MMulPfS_S_i_param_1,
	.param .u64 .ptr .align 1 _Z4MMulPfS_S_i_param_2,
	.param .u32 _Z4MMulPfS_S_i_param_3
)
{
	.reg .pred 	%p<2>;
	.reg .b32 	%r<14>;
	.reg .b32 	%f<7>;
	.reg .b64 	%rd<13>;

	ld.param.u64 	%rd1, [_Z4MMulPfS_S_i_param_0];
	ld.param.u64 	%rd2, [_Z4MMulPfS_S_i_param_1];
	ld.param.u64 	%rd3, [_Z4MMulPfS_S_i_param_2];
	ld.param.u32 	%r3, [_Z4MMulPfS_S_i_param_3];
	mov.u32 	%r4, %ctaid.y;
	mov.u32 	%r5, %ntid.y;
	mov.u32 	%r6, %tid.y;
	mad.lo.s32 	%r1, %r4, %r5, %r6;
	mov.u32 	%r7, %ctaid.x;
	mov.u32 	%r8, %ntid.x;
	mov.u32 	%r9, %tid.x;
	mad.lo.s32 	%r2, %r7, %r8, %r9;
	setp.lt.s32 	%p1, %r3, 1;
	mov.f32 	%f6, 0f00000000;
	@%p1 bra 	$L__BB0_2;
	cvta.to.global.u64 	%rd4, %rd1;
	cvta.to.global.u64 	%rd5, %rd2;
	add.s32 	%r10, %r3, -1;
	mad.lo.s32 	%r11, %r3, %r1, %r10;
	mul.wide.u32 	%rd6, %r11, 4;
	add.s64 	%rd7, %rd4, %rd6;
	ld.global.f32 	%f4, [%rd7];
	mad.lo.s32 	%r12, %r10, %r3, %r2;
	mul.wide.s32 	%rd8, %r12, 4;
	add.s64 	%rd9, %rd5, %rd8;
	ld.global.f32 	%f5, [%rd9];
	mul.f32 	%f6, %f4, %f5;
$L__BB0_2:
	cvta.to.global.u64 	%rd10, %rd3;
	mad.lo.s32 	%r13, %r3, %r1, %r2;
	mul.wide.s32 	%rd11, %r13, 4;
	add.s64 	%rd12, %rd10, %rd11;
	st.global.f32 	[%rd12], %f6;
	ret;

}


// ===== COMPILED SASS (sm_100) =====

	.target	sm_100

	.elftype	@"ET_EXEC"


//--------------------- .note.nv.tkinfo           --------------------------
	.section	.note.nv.tkinfo,"",@"SHT_NOTE"
	.sectionflags	@"SHF_NOTE_NV_TKINFO"
	.tkinfo
        /*0018*/ 	.word	0x00000002
        /*0030*/ 	.string	""
        /*0030*/ 	.string	"ptxas"
        /*0030*/ 	.string	"Cuda compilation tools, release 13.0, V13.0.88"
        /*0030*/ 	.string	"Build cuda_13.0.r13.0/compiler.36424714_0"
        /*0030*/ 	.string	"-arch sm_100 -m 64 "



//--------------------- .note.nv.cuinfo           --------------------------
	.section	.note.nv.cuinfo,"",@"SHT_NOTE"
	.sectionflags	@"SHF_NOTE_NV_CUINFO"
        /*0018*/ 	.short	0x0002
        /*001a*/ 	.short	0x0064
        /*001c*/ 	.short	0x0082
	.zero		2


//--------------------- .nv.info                  --------------------------
	.section	.nv.info,"",@"SHT_CUDA_INFO"
	.align	4


	//----- nvinfo : EIATTR_REGCOUNT
	.align		4
        /*0000*/ 	.byte	0x04, 0x2f
        /*0002*/ 	.short	(.L_1 - .L_0)
	.align		4
.L_0:
        /*0004*/ 	.word	index@(_Z4MMulPfS_S_i)
        /*0008*/ 	.word	0x00000010


	//----- nvinfo : EIATTR_FRAME_SIZE
	.align		4
.L_1:
        /*000c*/ 	.byte	0x04, 0x11
        /*000e*/ 	.short	(.L_3 - .L_2)
	.align		4
.L_2:
        /*0010*/ 	.word	index@(_Z4MMulPfS_S_i)
        /*0014*/ 	.word	0x00000000


	//----- nvinfo : EIATTR_MIN_STACK_SIZE
	.align		4
.L_3:
        /*0018*/ 	.byte	0x04, 0x12
        /*001a*/ 	.short	(.L_5 - .L_4)
	.align		4
.L_4:
        /*001c*/ 	.word	index@(_Z4MMulPfS_S_i)
        /*0020*/ 	.word	0x00000000
.L_5:


//--------------------- .nv.compat                --------------------------
	.section	.nv.compat,"",@"SHT_CUDA_COMPAT_INFO"
	.align	4
        /*0000*/ 	.byte	0x02, 0x09, 0x00, 0x00, 0x02, 0x02, 0x01, 0x00, 0x02, 0x05, 0x05, 0x00, 0x03, 0x07, 0x01, 0x01
        /*0010*/ 	.byte	0x02, 0x03, 0x00, 0x00, 0x02, 0x06, 0x01, 0x00, 0x04, 0x0b, 0x08, 0x00, 0x09, 0x00, 0x00, 0x00
        /*0020*/ 	.byte	0x00, 0x00, 0x00, 0x00


//--------------------- .nv.info._Z4MMulPfS_S_i   --------------------------
	.section	.nv.info._Z4MMulPfS_S_i,"",@"SHT_CUDA_INFO"
	.sectionflags	@""
	.align	4


	//----- nvinfo : EIATTR_CUDA_API_VERSION
	.align		4
        /*0000*/ 	.byte	0x04, 0x37
        /*0002*/ 	.short	(.L_7 - .L_6)
.L_6:
        /*0004*/ 	.word	0x00000082


	//----- nvinfo : EIATTR_KPARAM_INFO
	.align		4
.L_7:
        /*0008*/ 	.byte	0x04, 0x17
        /*000a*/ 	.short	(.L_9 - .L_8)
.L_8:
        /*000c*/ 	.word	0x00000000
        /*0010*/ 	.short	0x0003
        /*0012*/ 	.short	0x0018
        /*0014*/ 	.byte	0x00, 0xf0, 0x11, 0x00


	//----- nvinfo : EIATTR_KPARAM_INFO
	.align		4
.L_9:
        /*0018*/ 	.byte	0x04, 0x17
        /*001a*/ 	.short	(.L_11 - .L_10)
.L_10:
        /*001c*/ 	.word	0x00000000
        /*0020*/ 	.short	0x0002
        /*0022*/ 	.short	0x0010
        /*0024*/ 	.byte	0x00, 0xf5, 0x21, 0x00


	//----- nvinfo : EIATTR_KPARAM_INFO
	.align		4
.L_11:
        /*0028*/ 	.byte	0x04, 0x17
        /*002a*/ 	.short	(.L_13 - .L_12)
.L_12:
        /*002c*/ 	.word	0x00000000
        /*0030*/ 	.short	0x0001
        /*0032*/ 	.short	0x0008
        /*0034*/ 	.byte	0x00, 0xf5, 0x21, 0x00


	//----- nvinfo : EIATTR_KPARAM_INFO
	.align		4
.L_13:
        /*0038*/ 	.byte	0x04, 0x17
        /*003a*/ 	.short	(.L_15 - .L_14)
.L_14:
        /*003c*/ 	.word	0x00000000
        /*0040*/ 	.short	0x0000
        /*0042*/ 	.short	0x0000
        /*0044*/ 	.byte	0x00, 0xf5, 0x21, 0x00


	//----- nvinfo : EIATTR_SPARSE_MMA_MASK
	.align		4
.L_15:
        /*0048*/ 	.byte	0x03, 0x50
        /*004a*/ 	.short	0x0000


	//----- nvinfo : EIATTR_MAXREG_COUNT
	.align		4
        /*004c*/ 	.byte	0x03, 0x1b
        /*004e*/ 	.short	0x00ff


	//----- nvinfo : EIATTR_MERCURY_ISA_VERSION
	.align		4
        /*0050*/ 	.byte	0x03, 0x5f
        /*0052*/ 	.short	0x0101


	//----- nvinfo : EIATTR_VRC_CTA_INIT_COUNT
	.align		4
        /*0054*/ 	.byte	0x02, 0x4a
	.zero		1
	.zero		1


	//----- nvinfo : EIATTR_EXIT_INSTR_OFFSETS
	.align		4
        /*0058*/ 	.byte	0x04, 0x1c
        /*005a*/ 	.short	(.L_17 - .L_16)


	//   ....[0]....
.L_16:
        /*005c*/ 	.word	0x000001b0


	//----- nvinfo : EIATTR_CBANK_PARAM_SIZE
	.align		4
.L_17:
        /*0060*/ 	.byte	0x03, 0x19
        /*0062*/ 	.short	0x001c


	//----- nvinfo : EIATTR_PARAM_CBANK
	.align		4
        /*0064*/ 	.byte	0x04, 0x0a
        /*0066*/ 	.short	(.L_19 - .L_18)
	.align		4
.L_18:
        /*0068*/ 	.word	index@(.nv.constant0._Z4MMulPfS_S_i)
        /*006c*/ 	.short	0x0380
        /*006e*/ 	.short	0x001c


	//----- nvinfo : EIATTR_SW_WAR
	.align		4
.L_19:
        /*0070*/ 	.byte	0x04, 0x36
        /*0072*/ 	.short	(.L_21 - .L_20)
.L_20:
        /*0074*/ 	.word	0x00000008
.L_21:


//--------------------- .nv.callgraph             --------------------------
	.section	.nv.callgraph,"",@"SHT_CUDA_CALLGRAPH"
	.align	4
	.sectionentsize	8
	.align		4
        /*0000*/ 	.word	0x00000000
	.align		4
        /*0004*/ 	.word	0xffffffff
	.align		4
        /*0008*/ 	.word	0x00000000
	.align		4
        /*000c*/ 	.word	0xfffffffe
	.align		4
        /*0010*/ 	.word	0x00000000
	.align		4
        /*0014*/ 	.word	0xfffffffd
	.align		4
        /*0018*/ 	.word	0x00000000
	.align		4
        /*001c*/ 	.word	0xfffffffc


//--------------------- .text._Z4MMulPfS_S_i      --------------------------
	.section	.text._Z4MMulPfS_S_i,"ax",@progbits
	.align	128
        .global         _Z4MMulPfS_S_i
        .type           _Z4MMulPfS_S_i,@function
        .size           _Z4MMulPfS_S_i,(.L_x_1 - _Z4MMulPfS_S_i)
        .other          _Z4MMulPfS_S_i,@"STO_CUDA_ENTRY STV_DEFAULT"
_Z4MMulPfS_S_i:
.text._Z4MMulPfS_S_i:
[----:B------:R-:W-:Y:S08]  /*0000*/  LDC R1, c[0x0][0x37c] ;  /* 0x0000df00ff017b82 */ /* 0x000ff00000000800 */
[----:B------:R-:W0:Y:S01]  /*0010*/  LDC R13, c[0x0][0x398] ;  /* 0x0000e600ff0d7b82 */ /* 0x000e220000000800 */
[----:B------:R-:W1:Y:S01]  /*0020*/  S2R R7, SR_TID.Y ;  /* 0x0000000000077919 */ /* 0x000e620000002200 */
[----:B------:R-:W2:Y:S01]  /*0030*/  LDCU.64 UR4, c[0x0][0x358] ;  /* 0x00006b00ff0477ac */ /* 0x000ea20008000a00 */
[----:B------:R-:W3:Y:S05]  /*0040*/  S2R R8, SR_TID.X ;  /* 0x0000000000087919 */ /* 0x000eea0000002100 */
[----:B------:R-:W1:Y:S08]  /*0050*/  LDC R0, c[0x0][0x364] ;  /* 0x0000d900ff007b82 */ /* 0x000e700000000800 */
[----:B------:R-:W1:Y:S08]  /*0060*/  S2UR UR6, SR_CTAID.Y ;  /* 0x00000000000679c3 */ /* 0x000e700000002600 */
[----:B------:R-:W3:Y:S01]  /*0070*/  S2UR UR7, SR_CTAID.X ;  /* 0x00000000000779c3 */ /* 0x000ee20000002500 */
[----:B0-----:R-:W-:-:S07]  /*0080*/  ISETP.GE.AND P0, PT, R13, 0x1, PT ;  /* 0x000000010d00780c */ /* 0x001fce0003f06270 */
[----:B------:R-:W3:Y:S06]  /*0090*/  LDC R9, c[0x0][0x360] ;  /* 0x0000d800ff097b82 */ /* 0x000eec0000000800 */
[----:B------:R-:W-:Y:S02]  /*00a0*/  @P0 IADD3 R6, PT, PT, R13, -0x1, RZ ;  /* 0xffffffff0d060810 */ /* 0x000fe40007ffe0ff */
[----:B------:R-:W0:Y:S01]  /*00b0*/  LDC.64 R2, c[0x0][0x380] ;  /* 0x0000e000ff027b82 */ /* 0x000e220000000a00 */
[----:B-1----:R-:W-:-:S04]  /*00c0*/  IMAD R0, R0, UR6, R7 ;  /* 0x0000000600007c24 */ /* 0x002fc8000f8e0207 */
[----:B------:R-:W-:-:S03]  /*00d0*/  @P0 IMAD R7, R0, R13, R6 ;  /* 0x0000000d00070224 */ /* 0x000fc600078e0206 */
[----:B------:R-:W1:Y:S01]  /*00e0*/  LDC.64 R4, c[0x0][0x388] ;  /* 0x0000e200ff047b82 */ /* 0x000e620000000a00 */
[----:B---3--:R-:W-:-:S04]  /*00f0*/  IMAD R9, R9, UR7, R8 ;  /* 0x0000000709097c24 */ /* 0x008fc8000f8e0208 */
[----:B------:R-:W-:Y:S02]  /*0100*/  @P0 IMAD R11, R6, R13, R9 ;  /* 0x0000000d060b0224 */ /* 0x000fe400078e0209 */
[----:B0-----:R-:W-:Y:S02]  /*0110*/  @P0 IMAD.WIDE.U32 R2, R7, 0x4, R2 ;  /* 0x0000000407020825 */ /* 0x001fe400078e0002 */
[----:B------:R-:W0:Y:S04]  /*0120*/  LDC.64 R6, c[0x0][0x390] ;  /* 0x0000e400ff067b82 */ /* 0x000e280000000a00 */
[----:B--2---:R-:W2:Y:S01]  /*0130*/  @P0 LDG.E R2, desc[UR4][R2.64] ;  /* 0x0000000402020981 */ /* 0x004ea2000c1e1900 */
[----:B-1----:R-:W-:-:S06]  /*0140*/  @P0 IMAD.WIDE R4, R11, 0x4, R4 ;  /* 0x000000040b040825 */ /* 0x002fcc00078e0204 */
[----:B------:R-:W2:Y:S01]  /*0150*/  @P0 LDG.E R5, desc[UR4][R4.64] ;  /* 0x0000000404050981 */ /* 0x000ea2000c1e1900 */
[----:B------:R-:W-:Y:S02]  /*0160*/  IMAD R11, R0, R13, R9 ;  /* 0x0000000d000b7224 */ /* 0x000fe400078e0209 */
[----:B------:R-:W-:Y:S02]  /*0170*/  HFMA2 R9, -RZ, RZ, 0, 0 ;  /* 0x00000000ff097431 */ /* 0x000fe400000001ff */
[----:B0-----:R-:W-:-:S04]  /*0180*/  IMAD.WIDE R6, R11, 0x4, R6 ;  /* 0x000000040b067825 */ /* 0x001fc800078e0206 */
[----:B--2---:R-:W-:-:S05]  /*0190*/  @P0 FMUL R9, R2, R5 ;  /* 0x0000000502090220 */ /* 0x004fca0000400000 */
[----:B------:R-:W-:Y:S01]  /*01a0*/  STG.E desc[UR4][R6.64], R9 ;  /* 0x0000000906007986 */ /* 0x000fe2000c101904 */
[----:B------:R-:W-:Y:S05]  /*01b0*/  EXIT ;  /* 0x000000000000794d */ /* 0x000fea0003800000 */
.L_x_0:
[----:B------:R-:W-:-:S00]  /*01c0*/  BRA `(.L_x_0) ;  /* 0xfffffffc00fc7947 */ /* 0x000fc0000383ffff */
[----:B------:R-:W-:-:S00]  /*01d0*/  NOP ;  /* 0x0000000000007918 */ /* 0x000fc00000000000 */
        /* <DEDUP_REMOVED lines=10> */
.L_x_1:


//--------------------- .nv.shared.reserved.0     --------------------------
	.section	.nv.shared.reserved.0,"aw",@nobits
	.weak		__nv_reservedSMEM_offset_0_alias
	.size		__nv_reservedSMEM_offset_0_alias, 0, 64
	.other		__nv_reservedSMEM_offset_0_alias,@"STO_CUDA_RESERVED_SHARED STV_DEFAULT"
__nv_reservedSMEM_offset_0_alias:
	.zero		0
	.zero		64


//--------------------- .nv.constant0._Z4MMulPfS_S_i --------------------------
	.section	.nv.constant0._Z4MMulPfS_S_i,"a",@progbits
	.sectionflags	@""
	.align	4
.nv.constant0._Z4MMulPfS_S_i:
	.zero		924


//--------------------- SYMBOLS --------------------------

	.type		.nv.reservedSmem.offset0,@object
	.size		.nv.reservedSmem.offset0,0x4
